	.headerflags	@"EF_CUDA_TEXMODE_UNIFIED EF_CUDA_64BIT_ADDRESS EF_CUDA_ACCELERATORS EF_CUDA_SM90 EF_CUDA_VIRTUAL_SM(EF_CUDA_SM90)"
	.elftype	@"ET_EXEC"


//--------------------- .nv.info                  --------------------------
	.section	.nv.info,"",@"SHT_CUDA_INFO"
	.align	4


	//----- nvinfo : EIATTR_REGCOUNT
	.align		4
        /*0000*/ 	.byte	0x04, 0x2f
        /*0002*/ 	.short	(.L_1 - .L_0)
	.align		4
.L_0:
        /*0004*/ 	.word	index@(triton_poi_fused_add_convolution_2)
        /*0008*/ 	.word	0x0000001e


	//----- nvinfo : EIATTR_MIN_STACK_SIZE
	.align		4
.L_1:
        /*000c*/ 	.byte	0x04, 0x12
        /*000e*/ 	.short	(.L_3 - .L_2)
	.align		4
.L_2:
        /*0010*/ 	.word	index@(triton_poi_fused_add_convolution_2)
        /*0014*/ 	.word	0x00000000


	//----- nvinfo : EIATTR_FRAME_SIZE
	.align		4
.L_3:
        /*0018*/ 	.byte	0x04, 0x11
        /*001a*/ 	.short	(.L_5 - .L_4)
	.align		4
.L_4:
        /*001c*/ 	.word	index@(triton_poi_fused_add_convolution_2)
        /*0020*/ 	.word	0x00000000


	//----- nvinfo : EIATTR_MIN_STACK_SIZE
	.align		4
.L_5:
        /*0024*/ 	.byte	0x04, 0x12
        /*0026*/ 	.short	(.L_7 - .L_6)
	.align		4
.L_6:
        /*0028*/ 	.word	index@(triton_poi_fused_add_convolution_2)
        /*002c*/ 	.word	0x00000000
.L_7:


//--------------------- .nv.info.triton_poi_fused_add_convolution_2 --------------------------
	.section	.nv.info.triton_poi_fused_add_convolution_2,"",@"SHT_CUDA_INFO"
	.sectionflags	@""
	.align	4


	//----- nvinfo : EIATTR_CUDA_API_VERSION
	.align		4
        /*0000*/ 	.byte	0x04, 0x37
        /*0002*/ 	.short	(.L_9 - .L_8)
.L_8:
        /*0004*/ 	.word	0x0000007c


	//----- nvinfo : EIATTR_KPARAM_INFO
	.align		4
.L_9:
        /*0008*/ 	.byte	0x04, 0x17
        /*000a*/ 	.short	(.L_11 - .L_10)
.L_10:
        /*000c*/ 	.word	0x00000000
        /*0010*/ 	.short	0x0003
        /*0012*/ 	.short	0x0018
        /*0014*/ 	.byte	0x00, 0xf0, 0x11, 0x00


	//----- nvinfo : EIATTR_KPARAM_INFO
	.align		4
.L_11:
        /*0018*/ 	.byte	0x04, 0x17
        /*001a*/ 	.short	(.L_13 - .L_12)
.L_12:
        /*001c*/ 	.word	0x00000000
        /*0020*/ 	.short	0x0002
        /*0022*/ 	.short	0x0010
        /*0024*/ 	.byte	0x00, 0xf4, 0x21, 0x00


	//----- nvinfo : EIATTR_KPARAM_INFO
	.align		4
.L_13:
        /*0028*/ 	.byte	0x04, 0x17
        /*002a*/ 	.short	(.L_15 - .L_14)
.L_14:
        /*002c*/ 	.word	0x00000000
        /*0030*/ 	.short	0x0001
        /*0032*/ 	.short	0x0008
        /*0034*/ 	.byte	0x00, 0xf4, 0x21, 0x00


	//----- nvinfo : EIATTR_KPARAM_INFO
	.align		4
.L_15:
        /*0038*/ 	.byte	0x04, 0x17
        /*003a*/ 	.short	(.L_17 - .L_16)
.L_16:
        /*003c*/ 	.word	0x00000000
        /*0040*/ 	.short	0x0000
        /*0042*/ 	.short	0x0000
        /*0044*/ 	.byte	0x00, 0xf4, 0x21, 0x00


	//----- nvinfo : EIATTR_SPARSE_MMA_MASK
	.align		4
.L_17:
        /*0048*/ 	.byte	0x03, 0x50
        /*004a*/ 	.short	0x0000


	//----- nvinfo : EIATTR_MAXREG_COUNT
	.align		4
        /*004c*/ 	.byte	0x03, 0x1b
        /*004e*/ 	.short	0x00ff


	//----- nvinfo : EIATTR_EXIT_INSTR_OFFSETS
	.align		4
        /*0050*/ 	.byte	0x04, 0x1c
        /*0052*/ 	.short	(.L_19 - .L_18)


	//   ....[0]....
.L_18:
        /*0054*/ 	.word	0x00000320


	//----- nvinfo : EIATTR_REQNTID
	.align		4
.L_19:
        /*0058*/ 	.byte	0x04, 0x10
        /*005a*/ 	.short	(.L_21 - .L_20)
.L_20:
        /*005c*/ 	.word	0x00000080
        /*0060*/ 	.word	0x00000001
        /*0064*/ 	.word	0x00000001


	//----- nvinfo : EIATTR_CBANK_PARAM_SIZE
	.align		4
.L_21:
        /*0068*/ 	.byte	0x03, 0x19
        /*006a*/ 	.short	0x001c


	//----- nvinfo : EIATTR_PARAM_CBANK
	.align		4
        /*006c*/ 	.byte	0x04, 0x0a
        /*006e*/ 	.short	(.L_23 - .L_22)
	.align		4
.L_22:
        /*0070*/ 	.word	index@(.nv.constant0.triton_poi_fused_add_convolution_2)
        /*0074*/ 	.short	0x0210
        /*0076*/ 	.short	0x001c


	//----- nvinfo : EIATTR_SW_WAR
	.align		4
.L_23:
        /*0078*/ 	.byte	0x04, 0x36
        /*007a*/ 	.short	(.L_25 - .L_24)
.L_24:
        /*007c*/ 	.word	0x00000008
.L_25:


//--------------------- .nv.callgraph             --------------------------
	.section	.nv.callgraph,"",@"SHT_CUDA_CALLGRAPH"
	.align	4
	.sectionentsize	8
	.align		4
        /*0000*/ 	.word	0x00000000
	.align		4
        /*0004*/ 	.word	0xffffffff
	.align		4
        /*0008*/ 	.word	0x00000000
	.align		4
        /*000c*/ 	.word	0xfffffffe
	.align		4
        /*0010*/ 	.word	0x00000000
	.align		4
        /*0014*/ 	.word	0xfffffffd
	.align		4
        /*0018*/ 	.word	0x00000000
	.align		4
        /*001c*/ 	.word	0xfffffffc


//--------------------- .text.triton_poi_fused_add_convolution_2 --------------------------
	.section	.text.triton_poi_fused_add_convolution_2,"ax",@progbits
	.align	128
        .global         triton_poi_fused_add_convolution_2
        .type           triton_poi_fused_add_convolution_2,@function
        .size           triton_poi_fused_add_convolution_2,(.L_x_1 - triton_poi_fused_add_convolution_2)
        .other          triton_poi_fused_add_convolution_2,@"STO_CUDA_ENTRY STV_DEFAULT"
triton_poi_fused_add_convolution_2:
.text.triton_poi_fused_add_convolution_2:
[----:B------:R-:W-:Y:S01]  /*0000*/  LDC R1, c[0x0][0x28] ;  /* 0x00000a00ff017b82 */ /* 0x000fe20000000800 */
[----:B------:R-:W1:Y:S07]  /*0010*/  S2R R0, SR_TID.X ;  /* 0x0000000000007919 */ /* 0x000e6e0000002100 */
[----:B------:R-:W2:Y:S01]  /*0020*/  LDC.64 R8, c[0x0][0x220] ;  /* 0x00008800ff087b82 */ /* 0x000ea20000000a00 */
[----:B------:R-:W-:Y:S01]  /*0030*/  ULDC.64 UR4, c[0x0][0x208] ;  /* 0x0000820000047ab9 */ /* 0x000fe20000000a00 */
[----:B------:R-:W3:Y:S06]  /*0040*/  S2R R23, SR_CTAID.X ;  /* 0x0000000000177919 */ /* 0x000eec0000002500 */
[----:B------:R-:W4:Y:S01]  /*0050*/  LDC.64 R2, c[0x0][0x210] ;  /* 0x00008400ff027b82 */ /* 0x000f220000000a00 */
[----:B-1----:R-:W-:-:S02]  /*0060*/  SHF.L.U32 R0, R0, 0x2, RZ ;  /* 0x0000000200007819 */ /* 0x002fc400000006ff */
[----:B---3--:R-:W-:Y:S02]  /*0070*/  SHF.R.S32.HI R4, RZ, 0x15, R23 ;  /* 0x00000015ff047819 */ /* 0x008fe40000011417 */
[----:B------:R-:W-:Y:S02]  /*0080*/  LOP3.LUT R0, R0, 0x1fc, RZ, 0xc0, !PT ;  /* 0x000001fc00007812 */ /* 0x000fe400078ec0ff */
[----:B------:R-:W-:Y:S02]  /*0090*/  SGXT R4, R4, 0x1 ;  /* 0x000000010404781a */ /* 0x000fe40000000200 */
[----:B------:R-:W-:-:S04]  /*00a0*/  LEA R23, R23, R0, 0xa ;  /* 0x0000000017177211 */ /* 0x000fc800078e50ff */
[----:B------:R-:W-:Y:S01]  /*00b0*/  LEA.HI R0, R4, R23, RZ, 0xc ;  /* 0x0000001704007211 */ /* 0x000fe200078f60ff */
[----:B----4-:R-:W-:Y:S01]  /*00c0*/  IMAD.WIDE R2, R23, 0x4, R2 ;  /* 0x0000000417027825 */ /* 0x010fe200078e0202 */
[----:B------:R-:W1:Y:S02]  /*00d0*/  LDC.64 R4, c[0x0][0x218] ;  /* 0x00008600ff047b82 */ /* 0x000e640000000a00 */
[----:B------:R-:W-:Y:S02]  /*00e0*/  SHF.R.S32.HI R6, RZ, 0xc, R0 ;  /* 0x0000000cff067819 */ /* 0x000fe40000011400 */
[----:B------:R-:W-:Y:S02]  /*00f0*/  IADD3 R0, R0, 0x200, RZ ;  /* 0x0000020000007810 */ /* 0x000fe40007ffe0ff */
[----:B------:R-:W-:Y:S02]  /*0100*/  LEA.HI R7, R6, R6, RZ, 0x6 ;  /* 0x0000000606077211 */ /* 0x000fe400078f30ff */
[----:B------:R-:W-:-:S02]  /*0110*/  SHF.R.S32.HI R0, RZ, 0xc, R0 ;  /* 0x0000000cff007819 */ /* 0x000fc40000011400 */
[----:B------:R-:W-:-:S04]  /*0120*/  LOP3.LUT R7, R7, 0xffffffc0, RZ, 0xc0, !PT ;  /* 0xffffffc007077812 */ /* 0x000fc800078ec0ff */
[----:B------:R-:W-:Y:S02]  /*0130*/  IADD3 R7, R6, -R7, RZ ;  /* 0x8000000706077210 */ /* 0x000fe40007ffe0ff */
[----:B------:R-:W-:-:S03]  /*0140*/  LEA.HI R6, R0, R0, RZ, 0x6 ;  /* 0x0000000000067211 */ /* 0x000fc600078f30ff */
[----:B--2---:R-:W-:Y:S01]  /*0150*/  IMAD.WIDE R24, R7, 0x4, R8 ;  /* 0x0000000407187825 */ /* 0x004fe200078e0208 */
[----:B------:R-:W-:-:S04]  /*0160*/  LOP3.LUT R11, R6, 0xffffffc0, RZ, 0xc0, !PT ;  /* 0xffffffc0060b7812 */ /* 0x000fc800078ec0ff */
[----:B------:R-:W-:Y:S01]  /*0170*/  IADD3 R11, R0, -R11, RZ ;  /* 0x8000000b000b7210 */ /* 0x000fe20007ffe0ff */
[----:B-1----:R-:W-:Y:S01]  /*0180*/  IMAD.WIDE R22, R23, 0x4, R4 ;  /* 0x0000000417167825 */ /* 0x002fe200078e0204 */
[----:B------:R-:W2:Y:S04]  /*0190*/  LDG.E.EL R0, desc[UR4][R24.64] ;  /* 0x0000000418007981 */ /* 0x000ea8000c2e1900 */
[----:B------:R-:W2:Y:S01]  /*01a0*/  LDG.E.128 R4, desc[UR4][R2.64] ;  /* 0x0000000402047981 */ /* 0x000ea2000c1e1d00 */
[----:B------:R-:W-:-:S03]  /*01b0*/  IMAD.WIDE R20, R11, 0x4, R8 ;  /* 0x000000040b147825 */ /* 0x000fc600078e0208 */
[----:B------:R-:W3:Y:S04]  /*01c0*/  LDG.E.128 R16, desc[UR4][R22.64] ;  /* 0x0000000416107981 */ /* 0x000ee8000c1e1d00 */
[----:B------:R-:W4:Y:S04]  /*01d0*/  LDG.E.EL R20, desc[UR4][R20.64] ;  /* 0x0000000414147981 */ /* 0x000f28000c2e1900 */
[----:B------:R-:W4:Y:S04]  /*01e0*/  LDG.E.128 R8, desc[UR4][R2.64+0x800] ;  /* 0x0008000402087981 */ /* 0x000f28000c1e1d00 */
[----:B------:R-:W5:Y:S01]  /*01f0*/  LDG.E.128 R12, desc[UR4][R22.64+0x800] ;  /* 0x00080004160c7981 */ /* 0x000f62000c1e1d00 */
[--C-:B--2---:R-:W-:Y:S01]  /*0200*/  FADD R27, R4, R0.reuse ;  /* 0x00000000041b7221 */ /* 0x104fe20000000000 */
[--C-:B------:R-:W-:Y:S01]  /*0210*/  FADD R4, R5, R0.reuse ;  /* 0x0000000005047221 */ /* 0x100fe20000000000 */
[--C-:B------:R-:W-:Y:S01]  /*0220*/  FADD R5, R6, R0.reuse ;  /* 0x0000000006057221 */ /* 0x100fe20000000000 */
[----:B------:R-:W-:Y:S01]  /*0230*/  FADD R0, R7, R0 ;  /* 0x0000000007007221 */ /* 0x000fe20000000000 */
[----:B---3--:R-:W-:Y:S01]  /*0240*/  FADD R16, R16, R27 ;  /* 0x0000001b10107221 */ /* 0x008fe20000000000 */
[----:B------:R-:W-:Y:S01]  /*0250*/  FADD R17, R17, R4 ;  /* 0x0000000411117221 */ /* 0x000fe20000000000 */
[----:B------:R-:W-:Y:S01]  /*0260*/  FADD R18, R18, R5 ;  /* 0x0000000512127221 */ /* 0x000fe20000000000 */
[----:B------:R-:W-:Y:S01]  /*0270*/  FADD R19, R19, R0 ;  /* 0x0000000013137221 */ /* 0x000fe20000000000 */
[--C-:B----4-:R-:W-:Y:S01]  /*0280*/  FADD R5, R8, R20.reuse ;  /* 0x0000001408057221 */ /* 0x110fe20000000000 */
[--C-:B------:R-:W-:Y:S01]  /*0290*/  FADD R0, R9, R20.reuse ;  /* 0x0000001409007221 */ /* 0x100fe20000000000 */
[--C-:B------:R-:W-:Y:S01]  /*02a0*/  FADD R7, R10, R20.reuse ;  /* 0x000000140a077221 */ /* 0x100fe20000000000 */
[----:B------:R-:W-:Y:S01]  /*02b0*/  FADD R20, R11, R20 ;  /* 0x000000140b147221 */ /* 0x000fe20000000000 */
[----:B-----5:R-:W-:Y:S01]  /*02c0*/  FADD R12, R12, R5 ;  /* 0x000000050c0c7221 */ /* 0x020fe20000000000 */
[----:B------:R-:W-:Y:S01]  /*02d0*/  FADD R13, R13, R0 ;  /* 0x000000000d0d7221 */ /* 0x000fe20000000000 */
[----:B------:R-:W-:Y:S01]  /*02e0*/  FADD R14, R14, R7 ;  /* 0x000000070e0e7221 */ /* 0x000fe20000000000 */
[----:B------:R-:W-:Y:S01]  /*02f0*/  FADD R15, R15, R20 ;  /* 0x000000140f0f7221 */ /* 0x000fe20000000000 */
[----:B------:R-:W-:Y:S04]  /*0300*/  STG.E.128 desc[UR4][R2.64], R16 ;  /* 0x0000001002007986 */ /* 0x000fe8000c101d04 */
[----:B------:R-:W-:Y:S01]  /*0310*/  STG.E.128 desc[UR4][R2.64+0x800], R12 ;  /* 0x0008000c02007986 */ /* 0x000fe2000c101d04 */
[----:B------:R-:W-:Y:S05]  /*0320*/  EXIT ;  /* 0x000000000000794d */ /* 0x000fea0003800000 */
.L_x_0:
[----:B------:R-:W-:-:S00]  /*0330*/  BRA `(.L_x_0) ;  /* 0xfffffffc00fc7947 */ /* 0x000fc0000383ffff */
[----:B------:R-:W-:-:S00]  /*0340*/  NOP ;  /* 0x0000000000007918 */ /* 0x000fc00000000000 */
        /* <DEDUP_REMOVED lines=11> */
.L_x_1:


//--------------------- .nv.constant0.triton_poi_fused_add_convolution_2 --------------------------
	.section	.nv.constant0.triton_poi_fused_add_convolution_2,"a",@progbits
	.sectionflags	@""
	.align	4
.nv.constant0.triton_poi_fused_add_convolution_2:
	.zero		556
